	.headerflags	@"EF_CUDA_TEXMODE_UNIFIED EF_CUDA_64BIT_ADDRESS EF_CUDA_SM86 EF_CUDA_VIRTUAL_SM(EF_CUDA_SM86)"
	.elftype	@"ET_EXEC"


//--------------------- .nv.info                  --------------------------
	.section	.nv.info,"",@"SHT_CUDA_INFO"
	.align	4


	//----- nvinfo : EIATTR_REGCOUNT
	.align		4
        /*0000*/ 	.byte	0x04, 0x2f
        /*0002*/ 	.short	(.L_2 - .L_1)
	.align		4
.L_1:
        /*0004*/ 	.word	index@(triton__0d1de)
        /*0008*/ 	.word	0x0000000c


	//----- nvinfo : EIATTR_MAX_STACK_SIZE
	.align		4
.L_2:
        /*000c*/ 	.byte	0x04, 0x23
        /*000e*/ 	.short	(.L_4 - .L_3)
	.align		4
.L_3:
        /*0010*/ 	.word	index@(triton__0d1de)
        /*0014*/ 	.word	0x00000000


	//----- nvinfo : EIATTR_MIN_STACK_SIZE
	.align		4
.L_4:
        /*0018*/ 	.byte	0x04, 0x12
        /*001a*/ 	.short	(.L_6 - .L_5)
	.align		4
.L_5:
        /*001c*/ 	.word	index@(triton__0d1de)
        /*0020*/ 	.word	0x00000000


	//----- nvinfo : EIATTR_FRAME_SIZE
	.align		4
.L_6:
        /*0024*/ 	.byte	0x04, 0x11
        /*0026*/ 	.short	(.L_8 - .L_7)
	.align		4
.L_7:
        /*0028*/ 	.word	index@(triton__0d1de)
        /*002c*/ 	.word	0x00000000
.L_8:


//--------------------- .nv.info.triton__0d1de    --------------------------
	.section	.nv.info.triton__0d1de,"",@"SHT_CUDA_INFO"
	.align	4


	//----- nvinfo : EIATTR_CUDA_API_VERSION
	.align		4
        /*0000*/ 	.byte	0x04, 0x37
        /*0002*/ 	.short	(.L_10 - .L_9)
.L_9:
        /*0004*/ 	.word	0x0000007b


	//----- nvinfo : EIATTR_SW2861232_WAR
	.align		4
.L_10:
        /*0008*/ 	.byte	0x01, 0x35
	.zero		2


	//----- nvinfo : EIATTR_PARAM_CBANK
	.align		4
        /*000c*/ 	.byte	0x04, 0x0a
        /*000e*/ 	.short	(.L_12 - .L_11)
	.align		4
.L_11:
        /*0010*/ 	.word	index@(.nv.constant0.triton__0d1de)
        /*0014*/ 	.short	0x0160
        /*0016*/ 	.short	0x000c


	//----- nvinfo : EIATTR_CBANK_PARAM_SIZE
	.align		4
.L_12:
        /*0018*/ 	.byte	0x03, 0x19
        /*001a*/ 	.short	0x000c


	//----- nvinfo : EIATTR_KPARAM_INFO
	.align		4
        /*001c*/ 	.byte	0x04, 0x17
        /*001e*/ 	.short	(.L_14 - .L_13)
.L_13:
        /*0020*/ 	.word	0x00000000
        /*0024*/ 	.short	0x0001
        /*0026*/ 	.short	0x0008
        /*0028*/ 	.byte	0x00, 0xf0, 0x11, 0x00


	//----- nvinfo : EIATTR_KPARAM_INFO
	.align		4
.L_14:
        /*002c*/ 	.byte	0x04, 0x17
        /*002e*/ 	.short	(.L_16 - .L_15)
.L_15:
        /*0030*/ 	.word	0x00000000
        /*0034*/ 	.short	0x0000
        /*0036*/ 	.short	0x0000
        /*0038*/ 	.byte	0x00, 0xf0, 0x21, 0x00


	//----- nvinfo : EIATTR_MAXREG_COUNT
	.align		4
.L_16:
        /*003c*/ 	.byte	0x03, 0x1b
        /*003e*/ 	.short	0x00ff


	//----- nvinfo : EIATTR_EXIT_INSTR_OFFSETS
	.align		4
        /*0040*/ 	.byte	0x04, 0x1c
        /*0042*/ 	.short	(.L_18 - .L_17)


	//   ....[0]....
.L_17:
        /*0044*/ 	.word	0x000003f0


	//----- nvinfo : EIATTR_MAX_THREADS
	.align		4
.L_18:
        /*0048*/ 	.byte	0x04, 0x05
        /*004a*/ 	.short	(.L_20 - .L_19)
.L_19:
        /*004c*/ 	.word	0x00000100
        /*0050*/ 	.word	0x00000001
        /*0054*/ 	.word	0x00000001


	//----- nvinfo : EIATTR_CRS_STACK_SIZE
	.align		4
.L_20:
        /*0058*/ 	.byte	0x04, 0x1e
        /*005a*/ 	.short	(.L_22 - .L_21)
.L_21:
        /*005c*/ 	.word	0x00000000
.L_22:


//--------------------- .nv.rel.action            --------------------------
	.section	.nv.rel.action,"",@"SHT_CUDA_RELOCINFO"
	.align	8
	.sectionentsize	8
        /*0000*/ 	.byte	0x73, 0x00, 0x00, 0x00, 0x00, 0x00, 0x00, 0x00, 0x00, 0x00, 0x00, 0x11, 0x25, 0x00, 0x05, 0x36


//--------------------- .nv.constant0.triton__0d1de --------------------------
	.section	.nv.constant0.triton__0d1de,"a",@progbits
	.align	4
.nv.constant0.triton__0d1de:
	.zero		364


//--------------------- .text.triton__0d1de       --------------------------
	.section	.text.triton__0d1de,"ax",@progbits
	.sectioninfo	@"SHI_REGISTERS=12"
	.align	128
        .global         triton__0d1de
        .type           triton__0d1de,@function
        .size           triton__0d1de,(.L_x_7 - triton__0d1de)
        .other          triton__0d1de,@"STO_CUDA_ENTRY STV_DEFAULT"
triton__0d1de:
.text.triton__0d1de:
[----:B------:R-:W-:-:S02]  /*0000*/  MOV R1, c[0x0][0x28] ;  /* 0x00000a0000017a02 */ /* 0x000fc40000000f00 */
[----:B------:R-:W0:Y:S01]  /*0010*/  S2R R0, SR_TID.X ;  /* 0x0000000000007919 */ /* 0x000e220000002100 */
[----:B------:R-:W-:Y:S01]  /*0020*/  MOV R5, 0x2 ;  /* 0x0000000200057802 */ /* 0x000fe20000000f00 */
[----:B------:R-:W-:Y:S02]  /*0030*/  ULDC.64 UR4, c[0x0][0x118] ;  /* 0x0000460000047ab9 */ /* 0x000fe40000000a00 */
[----:B------:R-:W1:Y:S01]  /*0040*/  S2R R3, SR_CTAID.X ;  /* 0x0000000000037919 */ /* 0x000e620000002500 */
[----:B0-----:R-:W-:-:S04]  /*0050*/  SHF.L.U32 R0, R0, 0x1, RZ ;  /* 0x0000000100007819 */ /* 0x001fc800000006ff */
[----:B------:R-:W-:-:S04]  /*0060*/  LOP3.LUT R0, R0, 0x1fe, RZ, 0xc0, !PT ;  /* 0x000001fe00007812 */ /* 0x000fc800078ec0ff */
[----:B-1----:R-:W-:-:S05]  /*0070*/  LEA R0, R3, R0, 0x9 ;  /* 0x0000000003007211 */ /* 0x002fca00078e48ff */
[----:B------:R-:W-:-:S05]  /*0080*/  IMAD.WIDE R2, R0, R5, c[0x0][0x160] ;  /* 0x0000580000027625 */ /* 0x000fca00078e0205 */
[----:B------:R-:W2:Y:S01]  /*0090*/  LDG.E R0, [R2.64] ;  /* 0x0000000402007981 */ /* 0x000ea2000c1e1900 */
[----:B------:R-:W-:Y:S01]  /*00a0*/  BSSY B0, `(.L_x_0) ;  /* 0x000001c000007945 */ /* 0x000fe20003800000 */
[C---:B--2---:R-:W-:Y:S02]  /*00b0*/  SHF.L.U32 R4, R0.reuse, 0x10, RZ ;  /* 0x0000001000047819 */ /* 0x044fe400000006ff */
[----:B------:R-:W-:-:S03]  /*00c0*/  PRMT R0, R0, 0x7632, R0 ;  /* 0x0000763200007816 */ /* 0x000fc60000000000 */
[----:B------:R-:W-:Y:S01]  /*00d0*/  FMUL R4, R4, 0.0625 ;  /* 0x3d80000004047820 */ /* 0x000fe20000400000 */
[----:B------:R-:W-:-:S03]  /*00e0*/  SHF.L.U32 R0, R0, 0x10, RZ ;  /* 0x0000001000007819 */ /* 0x000fc600000006ff */
[----:B------:R-:W-:Y:S02]  /*00f0*/  FMUL R4, R4, 0.019999999552965164185 ;  /* 0x3ca3d70a04047820 */ /* 0x000fe40000400000 */
[----:B------:R-:W-:Y:S02]  /*0100*/  FMUL R0, R0, 0.0625 ;  /* 0x3d80000000007820 */ /* 0x000fe40000400000 */
[----:B------:R-:W-:Y:S02]  /*0110*/  FADD.FTZ R6, |R4|, -RZ ;  /* 0x800000ff04067221 */ /* 0x000fe40000010200 */
[----:B------:R-:W-:-:S03]  /*0120*/  FMUL R5, R0, 0.019999999552965164185 ;  /* 0x3ca3d70a00057820 */ /* 0x000fc60000400000 */
[----:B------:R-:W-:-:S13]  /*0130*/  FSETP.GE.AND P0, PT, R6, 0.60000002384185791016, PT ;  /* 0x3f19999a0600780b */ /* 0x000fda0003f06000 */
[----:B------:R-:W-:Y:S05]  /*0140*/  @!P0 BRA `(.L_x_1) ;  /* 0x000000a000008947 */ /* 0x000fea0003800000 */
[C---:B------:R-:W-:Y:S01]  /*0150*/  FMUL R0, R6.reuse, 2.8853900432586669922 ;  /* 0x4038aa3b06007820 */ /* 0x040fe20000400000 */
[----:B------:R-:W-:Y:S02]  /*0160*/  MOV R8, 0x3f800000 ;  /* 0x3f80000000087802 */ /* 0x000fe40000000f00 */
[----:B------:R-:W-:-:S03]  /*0170*/  FSETP.GE.AND P0, PT, R6, 9.010913848876953125, PT ;  /* 0x41102cb40600780b */ /* 0x000fc60003f06000 */
[----:B------:R-:W0:Y:S02]  /*0180*/  MUFU.EX2 R0, R0 ;  /* 0x0000000000007308 */ /* 0x000e240000000800 */
[----:B0-----:R-:W-:-:S06]  /*0190*/  FADD R7, R0, 1 ;  /* 0x3f80000000077421 */ /* 0x001fcc0000000000 */
[----:B------:R-:W0:Y:S02]  /*01a0*/  MUFU.RCP R7, R7 ;  /* 0x0000000700077308 */ /* 0x000e240000001000 */
[----:B0-----:R-:W-:-:S05]  /*01b0*/  FFMA.FTZ R8, R7, -2, R8 ;  /* 0xc000000007087823 */ /* 0x001fca0000010008 */
[----:B------:R-:W-:-:S04]  /*01c0*/  FSEL R9, R8, 1, !P0 ;  /* 0x3f80000008097808 */ /* 0x000fc80004000000 */
[----:B------:R-:W-:Y:S01]  /*01d0*/  LOP3.LUT R4, R9, 0x80000000, R4, 0xf8, !PT ;  /* 0x8000000009047812 */ /* 0x000fe200078ef804 */
[----:B------:R-:W-:Y:S05]  /*01e0*/  BRA `(.L_x_2) ;  /* 0x0000007000007947 */ /* 0x000fea0003800000 */
.L_x_1:
[----:B------:R-:W-:Y:S01]  /*01f0*/  MOV R0, 0x3c80f082 ;  /* 0x3c80f08200007802 */ /* 0x000fe20000000f00 */
[----:B------:R-:W-:-:S04]  /*0200*/  FMUL R7, R4, R4 ;  /* 0x0000000404077220 */ /* 0x000fc80000400000 */
[----:B------:R-:W-:-:S04]  /*0210*/  FFMA.FTZ R0, R7, R0, -0.052303962409496307373 ;  /* 0xbd563cae07007423 */ /* 0x000fc80000010000 */
[----:B------:R-:W-:-:S04]  /*0220*/  FFMA.FTZ R0, R7, R0, 0.1331529766321182251 ;  /* 0x3e08594107007423 */ /* 0x000fc80000010000 */
[----:B------:R-:W-:-:S04]  /*0230*/  FFMA.FTZ R0, R7, R0, -0.33332768082618713379 ;  /* 0xbeaaa9ed07007423 */ /* 0x000fc80000010000 */
[----:B------:R-:W-:-:S04]  /*0240*/  FFMA.FTZ R7, R7, R0, RZ ;  /* 0x0000000007077223 */ /* 0x000fc800000100ff */
[----:B------:R-:W-:-:S02]  /*0250*/  FFMA.FTZ R4, R4, R7, R4 ;  /* 0x0000000704047223 */ /* 0x000fc40000010004 */
.L_x_2:
[----:B------:R-:W-:Y:S05]  /*0260*/  BSYNC B0 ;  /* 0x0000000000007941 */ /* 0x000fea0003800000 */
.L_x_0:
[----:B------:R-:W-:Y:S01]  /*0270*/  FADD.FTZ R8, |R5|, -RZ ;  /* 0x800000ff05087221 */ /* 0x000fe20000010200 */
[----:B------:R-:W-:Y:S04]  /*0280*/  BSSY B0, `(.L_x_3) ;  /* 0x0000014000007945 */ /* 0x000fe80003800000 */
        /* <DEDUP_REMOVED lines=12> */
.L_x_4:
[----:B------:R-:W-:Y:S01]  /*0350*/  MOV R0, 0x3c80f082 ;  /* 0x3c80f08200007802 */ /* 0x000fe20000000f00 */
[----:B------:R-:W-:-:S04]  /*0360*/  FMUL R7, R5, R5 ;  /* 0x0000000505077220 */ /* 0x000fc80000400000 */
[----:B------:R-:W-:-:S04]  /*0370*/  FFMA.FTZ R0, R7, R0, -0.052303962409496307373 ;  /* 0xbd563cae07007423 */ /* 0x000fc80000010000 */
[----:B------:R-:W-:-:S04]  /*0380*/  FFMA.FTZ R0, R7, R0, 0.1331529766321182251 ;  /* 0x3e08594107007423 */ /* 0x000fc80000010000 */
[----:B------:R-:W-:-:S04]  /*0390*/  FFMA.FTZ R0, R7, R0, -0.33332768082618713379 ;  /* 0xbeaaa9ed07007423 */ /* 0x000fc80000010000 */
[----:B------:R-:W-:-:S04]  /*03a0*/  FFMA.FTZ R0, R7, R0, RZ ;  /* 0x0000000007007223 */ /* 0x000fc800000100ff */
[----:B------:R-:W-:-:S02]  /*03b0*/  FFMA.FTZ R5, R5, R0, R5 ;  /* 0x0000000005057223 */ /* 0x000fc40000010005 */
.L_x_5:
[----:B------:R-:W-:Y:S05]  /*03c0*/  BSYNC B0 ;  /* 0x0000000000007941 */ /* 0x000fea0003800000 */
.L_x_3:
[----:B------:R-:W-:-:S05]  /*03d0*/  F2FP.BF16.PACK_AB R5, R5, R4 ;  /* 0x000000040505723e */ /* 0x000fca00000010ff */
[----:B------:R-:W-:Y:S01]  /*03e0*/  STG.E [R2.64], R5 ;  /* 0x0000000502007986 */ /* 0x000fe2000c101904 */
[----:B------:R-:W-:Y:S05]  /*03f0*/  EXIT ;  /* 0x000000000000794d */ /* 0x000fea0003800000 */
.L_x_6:
[----:B------:R-:W-:-:S00]  /*0400*/  BRA `(.L_x_6) ;  /* 0xfffffff000007947 */ /* 0x000fc0000383ffff */
[----:B------:R-:W-:-:S00]  /*0410*/  NOP ;  /* 0x0000000000007918 */ /* 0x000fc00000000000 */
        /* <DEDUP_REMOVED lines=14> */
.L_x_7:


//--------------------- .nv.global.init           --------------------------
	.section	.nv.global.init,"aw",@progbits
.nv.global.init:
	.type		_$_str,@object
	.size		_$_str,(.L_0 - _$_str)
_$_str:
        /*0000*/ 	.byte	0x5f, 0x5f, 0x43, 0x55, 0x44, 0x41, 0x5f, 0x46, 0x54, 0x5a, 0x00
.L_0:
